	.headerflags	@"EF_CUDA_TEXMODE_UNIFIED EF_CUDA_64BIT_ADDRESS EF_CUDA_ACCELERATORS EF_CUDA_SM90 EF_CUDA_VIRTUAL_SM(EF_CUDA_SM90)"
	.elftype	@"ET_EXEC"


//--------------------- .nv.info                  --------------------------
	.section	.nv.info,"",@"SHT_CUDA_INFO"
	.align	4


	//----- nvinfo : EIATTR_REGCOUNT
	.align		4
        /*0000*/ 	.byte	0x04, 0x2f
        /*0002*/ 	.short	(.L_1 - .L_0)
	.align		4
.L_0:
        /*0004*/ 	.word	index@(triton_poi_fused_add_native_layer_norm_7)
        /*0008*/ 	.word	0x00000015


	//----- nvinfo : EIATTR_MIN_STACK_SIZE
	.align		4
.L_1:
        /*000c*/ 	.byte	0x04, 0x12
        /*000e*/ 	.short	(.L_3 - .L_2)
	.align		4
.L_2:
        /*0010*/ 	.word	index@(triton_poi_fused_add_native_layer_norm_7)
        /*0014*/ 	.word	0x00000000


	//----- nvinfo : EIATTR_FRAME_SIZE
	.align		4
.L_3:
        /*0018*/ 	.byte	0x04, 0x11
        /*001a*/ 	.short	(.L_5 - .L_4)
	.align		4
.L_4:
        /*001c*/ 	.word	index@(triton_poi_fused_add_native_layer_norm_7)
        /*0020*/ 	.word	0x00000000


	//----- nvinfo : EIATTR_MIN_STACK_SIZE
	.align		4
.L_5:
        /*0024*/ 	.byte	0x04, 0x12
        /*0026*/ 	.short	(.L_7 - .L_6)
	.align		4
.L_6:
        /*0028*/ 	.word	index@(triton_poi_fused_add_native_layer_norm_7)
        /*002c*/ 	.word	0x00000000
.L_7:


//--------------------- .nv.info.triton_poi_fused_add_native_layer_norm_7 --------------------------
	.section	.nv.info.triton_poi_fused_add_native_layer_norm_7,"",@"SHT_CUDA_INFO"
	.sectionflags	@""
	.align	4


	//----- nvinfo : EIATTR_CUDA_API_VERSION
	.align		4
        /*0000*/ 	.byte	0x04, 0x37
        /*0002*/ 	.short	(.L_9 - .L_8)
.L_8:
        /*0004*/ 	.word	0x0000007c


	//----- nvinfo : EIATTR_KPARAM_INFO
	.align		4
.L_9:
        /*0008*/ 	.byte	0x04, 0x17
        /*000a*/ 	.short	(.L_11 - .L_10)
.L_10:
        /*000c*/ 	.word	0x00000000
        /*0010*/ 	.short	0x0004
        /*0012*/ 	.short	0x0020
        /*0014*/ 	.byte	0x00, 0xf0, 0x11, 0x00


	//----- nvinfo : EIATTR_KPARAM_INFO
	.align		4
.L_11:
        /*0018*/ 	.byte	0x04, 0x17
        /*001a*/ 	.short	(.L_13 - .L_12)
.L_12:
        /*001c*/ 	.word	0x00000000
        /*0020*/ 	.short	0x0003
        /*0022*/ 	.short	0x0018
        /*0024*/ 	.byte	0x00, 0xf4, 0x21, 0x00


	//----- nvinfo : EIATTR_KPARAM_INFO
	.align		4
.L_13:
        /*0028*/ 	.byte	0x04, 0x17
        /*002a*/ 	.short	(.L_15 - .L_14)
.L_14:
        /*002c*/ 	.word	0x00000000
        /*0030*/ 	.short	0x0002
        /*0032*/ 	.short	0x0010
        /*0034*/ 	.byte	0x00, 0xf4, 0x21, 0x00


	//----- nvinfo : EIATTR_KPARAM_INFO
	.align		4
.L_15:
        /*0038*/ 	.byte	0x04, 0x17
        /*003a*/ 	.short	(.L_17 - .L_16)
.L_16:
        /*003c*/ 	.word	0x00000000
        /*0040*/ 	.short	0x0001
        /*0042*/ 	.short	0x0008
        /*0044*/ 	.byte	0x00, 0xf4, 0x21, 0x00


	//----- nvinfo : EIATTR_KPARAM_INFO
	.align		4
.L_17:
        /*0048*/ 	.byte	0x04, 0x17
        /*004a*/ 	.short	(.L_19 - .L_18)
.L_18:
        /*004c*/ 	.word	0x00000000
        /*0050*/ 	.short	0x0000
        /*0052*/ 	.short	0x0000
        /*0054*/ 	.byte	0x00, 0xf4, 0x21, 0x00


	//----- nvinfo : EIATTR_SPARSE_MMA_MASK
	.align		4
.L_19:
        /*0058*/ 	.byte	0x03, 0x50
        /*005a*/ 	.short	0x0000


	//----- nvinfo : EIATTR_MAXREG_COUNT
	.align		4
        /*005c*/ 	.byte	0x03, 0x1b
        /*005e*/ 	.short	0x00ff


	//----- nvinfo : EIATTR_EXIT_INSTR_OFFSETS
	.align		4
        /*0060*/ 	.byte	0x04, 0x1c
        /*0062*/ 	.short	(.L_21 - .L_20)


	//   ....[0]....
.L_20:
        /*0064*/ 	.word	0x00000390


	//   ....[1]....
        /*0068*/ 	.word	0x000003c0


	//----- nvinfo : EIATTR_REQNTID
	.align		4
.L_21:
        /*006c*/ 	.byte	0x04, 0x10
        /*006e*/ 	.short	(.L_23 - .L_22)
.L_22:
        /*0070*/ 	.word	0x00000080
        /*0074*/ 	.word	0x00000001
        /*0078*/ 	.word	0x00000001


	//----- nvinfo : EIATTR_CBANK_PARAM_SIZE
	.align		4
.L_23:
        /*007c*/ 	.byte	0x03, 0x19
        /*007e*/ 	.short	0x0024


	//----- nvinfo : EIATTR_PARAM_CBANK
	.align		4
        /*0080*/ 	.byte	0x04, 0x0a
        /*0082*/ 	.short	(.L_25 - .L_24)
	.align		4
.L_24:
        /*0084*/ 	.word	index@(.nv.constant0.triton_poi_fused_add_native_layer_norm_7)
        /*0088*/ 	.short	0x0210
        /*008a*/ 	.short	0x0024


	//----- nvinfo : EIATTR_SW_WAR
	.align		4
.L_25:
        /*008c*/ 	.byte	0x04, 0x36
        /*008e*/ 	.short	(.L_27 - .L_26)
.L_26:
        /*0090*/ 	.word	0x00000008
.L_27:


//--------------------- .nv.callgraph             --------------------------
	.section	.nv.callgraph,"",@"SHT_CUDA_CALLGRAPH"
	.align	4
	.sectionentsize	8
	.align		4
        /*0000*/ 	.word	0x00000000
	.align		4
        /*0004*/ 	.word	0xffffffff
	.align		4
        /*0008*/ 	.word	0x00000000
	.align		4
        /*000c*/ 	.word	0xfffffffe
	.align		4
        /*0010*/ 	.word	0x00000000
	.align		4
        /*0014*/ 	.word	0xfffffffd
	.align		4
        /*0018*/ 	.word	0x00000000
	.align		4
        /*001c*/ 	.word	0xfffffffc


//--------------------- .text.triton_poi_fused_add_native_layer_norm_7 --------------------------
	.section	.text.triton_poi_fused_add_native_layer_norm_7,"ax",@progbits
	.align	128
        .global         triton_poi_fused_add_native_layer_norm_7
        .type           triton_poi_fused_add_native_layer_norm_7,@function
        .size           triton_poi_fused_add_native_layer_norm_7,(.L_x_1 - triton_poi_fused_add_native_layer_norm_7)
        .other          triton_poi_fused_add_native_layer_norm_7,@"STO_CUDA_ENTRY STV_DEFAULT"
triton_poi_fused_add_native_layer_norm_7:
.text.triton_poi_fused_add_native_layer_norm_7:
[----:B------:R-:W0:Y:S02]  /*0000*/  LDC R1, c[0x0][0x28] ;  /* 0x00000a00ff017b82 */ /* 0x000e240000000800 */
[----:B------:R-:W1:Y:S01]  /*0010*/  S2R R0, SR_TID.X ;  /* 0x0000000000007919 */ /* 0x000e620000002100 */
[----:B------:R-:W-:Y:S01]  /*0020*/  CS2R R14, SRZ ;  /* 0x00000000000e7805 */ /* 0x000fe2000001ff00 */
[----:B------:R-:W-:Y:S01]  /*0030*/  ULDC.64 UR4, c[0x0][0x208] ;  /* 0x0000820000047ab9 */ /* 0x000fe20000000a00 */
[----:B------:R-:W2:Y:S01]  /*0040*/  S2R R3, SR_CTAID.X ;  /* 0x0000000000037919 */ /* 0x000ea20000002500 */
[----:B-1----:R-:W-:-:S04]  /*0050*/  LOP3.LUT R0, R0, 0x7f, RZ, 0xc0, !PT ;  /* 0x0000007f00007812 */ /* 0x002fc800078ec0ff */
[----:B--2---:R-:W-:Y:S02]  /*0060*/  LEA R0, R3, R0, 0x7 ;  /* 0x0000000003007211 */ /* 0x004fe400078e38ff */
[----:B------:R-:W1:Y:S02]  /*0070*/  LDC.64 R2, c[0x0][0x210] ;  /* 0x00008400ff027b82 */ /* 0x000e640000000a00 */
[C---:B------:R-:W-:Y:S01]  /*0080*/  ISETP.GE.AND P0, PT, R0.reuse, 0x404, PT ;  /* 0x000004040000780c */ /* 0x040fe20003f06270 */
[----:B------:R-:W-:-:S05]  /*0090*/  IMAD.HI R4, R0, 0x7f807f81, RZ ;  /* 0x7f807f8100047827 */ /* 0x000fca00078e02ff */
[----:B------:R-:W-:-:S04]  /*00a0*/  SHF.R.U32.HI R5, RZ, 0x1f, R4 ;  /* 0x0000001fff057819 */ /* 0x000fc80000011604 */
[----:B------:R-:W-:Y:S02]  /*00b0*/  LEA.HI.SX32 R7, R4, R5, 0x19 ;  /* 0x0000000504077211 */ /* 0x000fe400078fcaff */
[----:B------:R-:W2:Y:S03]  /*00c0*/  LDC.64 R4, c[0x0][0x218] ;  /* 0x00008600ff047b82 */ /* 0x000ea60000000a00 */
[----:B------:R-:W-:-:S05]  /*00d0*/  IMAD R6, R7, -0x101, R0 ;  /* 0xfffffeff07067824 */ /* 0x000fca00078e0200 */
[----:B------:R-:W-:-:S05]  /*00e0*/  SHF.L.U32 R10, R6, 0x2, RZ ;  /* 0x00000002060a7819 */ /* 0x000fca00000006ff */
[----:B------:R-:W-:-:S04]  /*00f0*/  IMAD R7, R7, 0x420, R10 ;  /* 0x0000042007077824 */ /* 0x000fc800078e020a */
[--C-:B-1----:R-:W-:Y:S01]  /*0100*/  IMAD.WIDE R8, R7, 0x4, R2.reuse ;  /* 0x0000000407087825 */ /* 0x102fe200078e0202 */
[----:B------:R-:W-:Y:S02]  /*0110*/  IADD3 R11, R7, 0x2, RZ ;  /* 0x00000002070b7810 */ /* 0x000fe40007ffe0ff */
[----:B------:R-:W-:Y:S02]  /*0120*/  IADD3 R13, R7, 0x1, RZ ;  /* 0x00000001070d7810 */ /* 0x000fe40007ffe0ff */
[----:B------:R-:W-:Y:S01]  /*0130*/  IADD3 R17, R7, 0x3, RZ ;  /* 0x0000000307117810 */ /* 0x000fe20007ffe0ff */
[----:B------:R-:W-:Y:S01]  /*0140*/  IMAD.WIDE R6, R11, 0x4, R2 ;  /* 0x000000040b067825 */ /* 0x000fe200078e0202 */
[----:B------:R-:W-:Y:S01]  /*0150*/  HFMA2.MMA R18, -RZ, RZ, 0, 0 ;  /* 0x00000000ff127435 */ /* 0x000fe200000001ff */
[----:B------:R1:W3:Y:S02]  /*0160*/  @!P0 LDG.E.EL R14, desc[UR4][R8.64] ;  /* 0x00000004080e8981 */ /* 0x0002e4000c2e1900 */
[----:B--2---:R-:W-:Y:S01]  /*0170*/  IMAD.WIDE R10, R10, 0x4, R4 ;  /* 0x000000040a0a7825 */ /* 0x004fe200078e0204 */
[----:B------:R-:W-:-:S03]  /*0180*/  CS2R R4, SRZ ;  /* 0x0000000000047805 */ /* 0x000fc6000001ff00 */
[----:B------:R-:W-:-:S03]  /*0190*/  IMAD.WIDE R12, R13, 0x4, R2 ;  /* 0x000000040d0c7825 */ /* 0x000fc600078e0202 */
[----:B------:R-:W3:Y:S01]  /*01a0*/  @!P0 LDG.E.EL R5, desc[UR4][R10.64] ;  /* 0x000000040a058981 */ /* 0x000ee2000c2e1900 */
[----:B------:R-:W-:Y:S01]  /*01b0*/  IMAD.WIDE R2, R17, 0x4, R2 ;  /* 0x0000000411027825 */ /* 0x000fe200078e0202 */
[----:B------:R-:W-:Y:S02]  /*01c0*/  CS2R R16, SRZ ;  /* 0x0000000000107805 */ /* 0x000fe4000001ff00 */
[----:B------:R-:W2:Y:S01]  /*01d0*/  @!P0 LDG.E.EL R15, desc[UR4][R12.64] ;  /* 0x000000040c0f8981 */ /* 0x000ea2000c2e1900 */
[----:B-1----:R-:W-:-:S03]  /*01e0*/  MOV R9, RZ ;  /* 0x000000ff00097202 */ /* 0x002fc60000000f00 */
[----:B------:R-:W2:Y:S04]  /*01f0*/  @!P0 LDG.E.EL R4, desc[UR4][R10.64+0x4] ;  /* 0x000004040a048981 */ /* 0x000ea8000c2e1900 */
[----:B------:R1:W4:Y:S04]  /*0200*/  @!P0 LDG.E.EL R16, desc[UR4][R6.64] ;  /* 0x0000000406108981 */ /* 0x000328000c2e1900 */
[----:B------:R-:W4:Y:S04]  /*0210*/  @!P0 LDG.E.EL R17, desc[UR4][R10.64+0x8] ;  /* 0x000008040a118981 */ /* 0x000f28000c2e1900 */
[----:B------:R-:W5:Y:S01]  /*0220*/  @!P0 LDG.E.EL R18, desc[UR4][R2.64] ;  /* 0x0000000402128981 */ /* 0x000f62000c2e1900 */
[----:B-1----:R-:W1:Y:S03]  /*0230*/  LDC.64 R6, c[0x0][0x228] ;  /* 0x00008a00ff067b82 */ /* 0x002e660000000a00 */
[----:B------:R-:W5:Y:S01]  /*0240*/  @!P0 LDG.E.EL R9, desc[UR4][R10.64+0xc] ;  /* 0x00000c040a098981 */ /* 0x000f62000c2e1900 */
[----:B-1----:R-:W-:-:S04]  /*0250*/  IMAD.WIDE R6, R0, 0x4, R6 ;  /* 0x0000000400067825 */ /* 0x002fc800078e0206 */
[----:B---3--:R-:W-:Y:S01]  /*0260*/  FADD R14, R5, R14 ;  /* 0x0000000e050e7221 */ /* 0x008fe20000000000 */
[----:B--2---:R-:W-:Y:S02]  /*0270*/  FADD R15, R4, R15 ;  /* 0x0000000f040f7221 */ /* 0x004fe40000000000 */
[----:B------:R-:W1:Y:S02]  /*0280*/  LDC.64 R4, c[0x0][0x220] ;  /* 0x00008800ff047b82 */ /* 0x000e640000000a00 */
[----:B------:R-:W-:Y:S01]  /*0290*/  FADD R8, R14, R15 ;  /* 0x0000000f0e087221 */ /* 0x000fe20000000000 */
[----:B----4-:R-:W-:-:S04]  /*02a0*/  FADD R17, R17, R16 ;  /* 0x0000001011117221 */ /* 0x010fc80000000000 */
[----:B------:R-:W-:Y:S01]  /*02b0*/  FADD R8, R8, R17 ;  /* 0x0000001108087221 */ /* 0x000fe20000000000 */
[----:B-----5:R-:W-:-:S04]  /*02c0*/  FADD R9, R9, R18 ;  /* 0x0000001209097221 */ /* 0x020fc80000000000 */
[----:B------:R-:W-:-:S04]  /*02d0*/  FADD R8, R9, R8 ;  /* 0x0000000809087221 */ /* 0x000fc80000000000 */
[----:B------:R-:W-:-:S04]  /*02e0*/  FMUL R8, R8, 0.25 ;  /* 0x3e80000008087820 */ /* 0x000fc80000400000 */
[--C-:B------:R-:W-:Y:S01]  /*02f0*/  FADD R15, R15, -R8.reuse ;  /* 0x800000080f0f7221 */ /* 0x100fe20000000000 */
[----:B------:R-:W-:-:S03]  /*0300*/  FADD R14, R14, -R8 ;  /* 0x800000080e0e7221 */ /* 0x000fc60000000000 */
[----:B------:R-:W-:Y:S01]  /*0310*/  FMUL R15, R15, R15 ;  /* 0x0000000f0f0f7220 */ /* 0x000fe20000400000 */
[----:B------:R-:W-:Y:S01]  /*0320*/  FADD R2, R17, -R8 ;  /* 0x8000000811027221 */ /* 0x000fe20000000000 */
[----:B-1----:R-:W-:-:S04]  /*0330*/  IMAD.WIDE R4, R0, 0x4, R4 ;  /* 0x0000000400047825 */ /* 0x002fc800078e0204 */
[----:B------:R-:W-:-:S04]  /*0340*/  FFMA R15, R14, R14, R15 ;  /* 0x0000000e0e0f7223 */ /* 0x000fc8000000000f */
[----:B------:R-:W-:Y:S01]  /*0350*/  FFMA R15, R2, R2, R15 ;  /* 0x00000002020f7223 */ /* 0x000fe2000000000f */
[----:B------:R-:W-:Y:S01]  /*0360*/  FADD R2, R9, -R8 ;  /* 0x8000000809027221 */ /* 0x000fe20000000000 */
[----:B------:R1:W-:Y:S03]  /*0370*/  @!P0 STG.E desc[UR4][R4.64], R8 ;  /* 0x0000000804008986 */ /* 0x0003e6000c101904 */
[----:B------:R-:W-:Y:S01]  /*0380*/  FFMA R15, R2, R2, R15 ;  /* 0x00000002020f7223 */ /* 0x000fe2000000000f */
[----:B------:R-:W-:Y:S06]  /*0390*/  @P0 EXIT ;  /* 0x000000000000094d */ /* 0x000fec0003800000 */
[----:B------:R-:W-:-:S05]  /*03a0*/  FMUL R15, R15, 0.25 ;  /* 0x3e8000000f0f7820 */ /* 0x000fca0000400000 */
[----:B------:R-:W-:Y:S01]  /*03b0*/  STG.E desc[UR4][R6.64], R15 ;  /* 0x0000000f06007986 */ /* 0x000fe2000c101904 */
[----:B------:R-:W-:Y:S05]  /*03c0*/  EXIT ;  /* 0x000000000000794d */ /* 0x000fea0003800000 */
.L_x_0:
[----:B------:R-:W-:-:S00]  /*03d0*/  BRA `(.L_x_0) ;  /* 0xfffffffc00fc7947 */ /* 0x000fc0000383ffff */
[----:B------:R-:W-:-:S00]  /*03e0*/  NOP ;  /* 0x0000000000007918 */ /* 0x000fc00000000000 */
        /* <DEDUP_REMOVED lines=9> */
.L_x_1:


//--------------------- .nv.constant0.triton_poi_fused_add_native_layer_norm_7 --------------------------
	.section	.nv.constant0.triton_poi_fused_add_native_layer_norm_7,"a",@progbits
	.sectionflags	@""
	.align	4
.nv.constant0.triton_poi_fused_add_native_layer_norm_7:
	.zero		564
